//
// Generated by NVIDIA NVVM Compiler
//
// Compiler Build ID: CL-36424714
// Cuda compilation tools, release 13.0, V13.0.88
// Based on NVVM 20.0.0
//

.version 9.0
.target sm_100
.address_size 64

	// .globl	_Z12deviceKernelPii

.visible .entry _Z12deviceKernelPii(
	.param .u64 .ptr .align 1 _Z12deviceKernelPii_param_0,
	.param .u32 _Z12deviceKernelPii_param_1
)
{
	.reg .pred 	%p<2>;
	.reg .b32 	%r<7>;
	.reg .b64 	%rd<5>;

	ld.param.u64 	%rd1, [_Z12deviceKernelPii_param_0];
	ld.param.u32 	%r2, [_Z12deviceKernelPii_param_1];
	mov.u32 	%r3, %tid.x;
	mov.u32 	%r4, %ctaid.x;
	mov.u32 	%r5, %ntid.x;
	mad.lo.s32 	%r1, %r4, %r5, %r3;
	setp.ge.s32 	%p1, %r1, %r2;
	@%p1 bra 	$L__BB0_2;
	cvta.to.global.u64 	%rd2, %rd1;
	shl.b32 	%r6, %r1, 1;
	mul.wide.s32 	%rd3, %r1, 4;
	add.s64 	%rd4, %rd2, %rd3;
	st.global.u32 	[%rd4], %r6;
$L__BB0_2:
	ret;

}


// ===== COMPILED SASS (sm_100) =====

	.target	sm_100

	.elftype	@"ET_EXEC"


//--------------------- .note.nv.tkinfo           --------------------------
	.section	.note.nv.tkinfo,"",@"SHT_NOTE"
	.sectionflags	@"SHF_NOTE_NV_TKINFO"
	.tkinfo
        /*0018*/ 	.word	0x00000002
        /*0030*/ 	.string	""
        /*0030*/ 	.string	"ptxas"
        /*0030*/ 	.string	"Cuda compilation tools, release 13.0, V13.0.88"
        /*0030*/ 	.string	"Build cuda_13.0.r13.0/compiler.36424714_0"
        /*0030*/ 	.string	"-arch sm_100 -m 64 "



//--------------------- .note.nv.cuinfo           --------------------------
	.section	.note.nv.cuinfo,"",@"SHT_NOTE"
	.sectionflags	@"SHF_NOTE_NV_CUINFO"
        /*0018*/ 	.short	0x0002
        /*001a*/ 	.short	0x0064
        /*001c*/ 	.short	0x0082
	.zero		2


//--------------------- .nv.info                  --------------------------
	.section	.nv.info,"",@"SHT_CUDA_INFO"
	.align	4


	//----- nvinfo : EIATTR_REGCOUNT
	.align		4
        /*0000*/ 	.byte	0x04, 0x2f
        /*0002*/ 	.short	(.L_1 - .L_0)
	.align		4
.L_0:
        /*0004*/ 	.word	index@(_Z12deviceKernelPii)
        /*0008*/ 	.word	0x0000000a


	//----- nvinfo : EIATTR_FRAME_SIZE
	.align		4
.L_1:
        /*000c*/ 	.byte	0x04, 0x11
        /*000e*/ 	.short	(.L_3 - .L_2)
	.align		4
.L_2:
        /*0010*/ 	.word	index@(_Z12deviceKernelPii)
        /*0014*/ 	.word	0x00000000


	//----- nvinfo : EIATTR_MIN_STACK_SIZE
	.align		4
.L_3:
        /*0018*/ 	.byte	0x04, 0x12
        /*001a*/ 	.short	(.L_5 - .L_4)
	.align		4
.L_4:
        /*001c*/ 	.word	index@(_Z12deviceKernelPii)
        /*0020*/ 	.word	0x00000000
.L_5:


//--------------------- .nv.compat                --------------------------
	.section	.nv.compat,"",@"SHT_CUDA_COMPAT_INFO"
	.align	4
        /*0000*/ 	.byte	0x02, 0x09, 0x00, 0x00, 0x02, 0x02, 0x01, 0x00, 0x02, 0x05, 0x05, 0x00, 0x03, 0x07, 0x01, 0x01
        /*0010*/ 	.byte	0x02, 0x03, 0x00, 0x00, 0x02, 0x06, 0x01, 0x00, 0x04, 0x0b, 0x08, 0x00, 0x09, 0x00, 0x00, 0x00
        /*0020*/ 	.byte	0x00, 0x00, 0x00, 0x00


//--------------------- .nv.info._Z12deviceKernelPii --------------------------
	.section	.nv.info._Z12deviceKernelPii,"",@"SHT_CUDA_INFO"
	.sectionflags	@""
	.align	4


	//----- nvinfo : EIATTR_CUDA_API_VERSION
	.align		4
        /*0000*/ 	.byte	0x04, 0x37
        /*0002*/ 	.short	(.L_7 - .L_6)
.L_6:
        /*0004*/ 	.word	0x00000082


	//----- nvinfo : EIATTR_KPARAM_INFO
	.align		4
.L_7:
        /*0008*/ 	.byte	0x04, 0x17
        /*000a*/ 	.short	(.L_9 - .L_8)
.L_8:
        /*000c*/ 	.word	0x00000000
        /*0010*/ 	.short	0x0001
        /*0012*/ 	.short	0x0008
        /*0014*/ 	.byte	0x00, 0xf0, 0x11, 0x00


	//----- nvinfo : EIATTR_KPARAM_INFO
	.align		4
.L_9:
        /*0018*/ 	.byte	0x04, 0x17
        /*001a*/ 	.short	(.L_11 - .L_10)
.L_10:
        /*001c*/ 	.word	0x00000000
        /*0020*/ 	.short	0x0000
        /*0022*/ 	.short	0x0000
        /*0024*/ 	.byte	0x00, 0xf5, 0x21, 0x00


	//----- nvinfo : EIATTR_SPARSE_MMA_MASK
	.align		4
.L_11:
        /*0028*/ 	.byte	0x03, 0x50
        /*002a*/ 	.short	0x0000


	//----- nvinfo : EIATTR_MAXREG_COUNT
	.align		4
        /*002c*/ 	.byte	0x03, 0x1b
        /*002e*/ 	.short	0x00ff


	//----- nvinfo : EIATTR_MERCURY_ISA_VERSION
	.align		4
        /*0030*/ 	.byte	0x03, 0x5f
        /*0032*/ 	.short	0x0101


	//----- nvinfo : EIATTR_VRC_CTA_INIT_COUNT
	.align		4
        /*0034*/ 	.byte	0x02, 0x4a
	.zero		1
	.zero		1


	//----- nvinfo : EIATTR_EXIT_INSTR_OFFSETS
	.align		4
        /*0038*/ 	.byte	0x04, 0x1c
        /*003a*/ 	.short	(.L_13 - .L_12)


	//   ....[0]....
.L_12:
        /*003c*/ 	.word	0x00000070


	//   ....[1]....
        /*0040*/ 	.word	0x000000d0


	//----- nvinfo : EIATTR_CBANK_PARAM_SIZE
	.align		4
.L_13:
        /*0044*/ 	.byte	0x03, 0x19
        /*0046*/ 	.short	0x000c


	//----- nvinfo : EIATTR_PARAM_CBANK
	.align		4
        /*0048*/ 	.byte	0x04, 0x0a
        /*004a*/ 	.short	(.L_15 - .L_14)
	.align		4
.L_14:
        /*004c*/ 	.word	index@(.nv.constant0._Z12deviceKernelPii)
        /*0050*/ 	.short	0x0380
        /*0052*/ 	.short	0x000c


	//----- nvinfo : EIATTR_SW_WAR
	.align		4
.L_15:
        /*0054*/ 	.byte	0x04, 0x36
        /*0056*/ 	.short	(.L_17 - .L_16)
.L_16:
        /*0058*/ 	.word	0x00000008
.L_17:


//--------------------- .nv.callgraph             --------------------------
	.section	.nv.callgraph,"",@"SHT_CUDA_CALLGRAPH"
	.align	4
	.sectionentsize	8
	.align		4
        /*0000*/ 	.word	0x00000000
	.align		4
        /*0004*/ 	.word	0xffffffff
	.align		4
        /*0008*/ 	.word	0x00000000
	.align		4
        /*000c*/ 	.word	0xfffffffe
	.align		4
        /*0010*/ 	.word	0x00000000
	.align		4
        /*0014*/ 	.word	0xfffffffd
	.align		4
        /*0018*/ 	.word	0x00000000
	.align		4
        /*001c*/ 	.word	0xfffffffc


//--------------------- .text._Z12deviceKernelPii --------------------------
	.section	.text._Z12deviceKernelPii,"ax",@progbits
	.align	128
        .global         _Z12deviceKernelPii
        .type           _Z12deviceKernelPii,@function
        .size           _Z12deviceKernelPii,(.L_x_1 - _Z12deviceKernelPii)
        .other          _Z12deviceKernelPii,@"STO_CUDA_ENTRY STV_DEFAULT"
_Z12deviceKernelPii:
.text._Z12deviceKernelPii:
[----:B------:R-:W-:Y:S01]  /*0000*/  LDC R1, c[0x0][0x37c] ;  /* 0x0000df00ff017b82 */ /* 0x000fe20000000800 */
[----:B------:R-:W0:Y:S07]  /*0010*/  S2R R5, SR_TID.X ;  /* 0x0000000000057919 */ /* 0x000e2e0000002100 */
[----:B------:R-:W0:Y:S01]  /*0020*/  S2UR UR4, SR_CTAID.X ;  /* 0x00000000000479c3 */ /* 0x000e220000002500 */
[----:B------:R-:W1:Y:S07]  /*0030*/  LDCU UR5, c[0x0][0x388] ;  /* 0x00007100ff0577ac */ /* 0x000e6e0008000800 */
[----:B------:R-:W0:Y:S02]  /*0040*/  LDC R0, c[0x0][0x360] ;  /* 0x0000d800ff007b82 */ /* 0x000e240000000800 */
[----:B0-----:R-:W-:-:S05]  /*0050*/  IMAD R5, R0, UR4, R5 ;  /* 0x0000000400057c24 */ /* 0x001fca000f8e0205 */
[----:B-1----:R-:W-:-:S13]  /*0060*/  ISETP.GE.AND P0, PT, R5, UR5, PT ;  /* 0x0000000505007c0c */ /* 0x002fda000bf06270 */
[----:B------:R-:W-:Y:S05]  /*0070*/  @P0 EXIT ;  /* 0x000000000000094d */ /* 0x000fea0003800000 */
[----:B------:R-:W0:Y:S01]  /*0080*/  LDC.64 R2, c[0x0][0x380] ;  /* 0x0000e000ff027b82 */ /* 0x000e220000000a00 */
[----:B------:R-:W1:Y:S01]  /*0090*/  LDCU.64 UR4, c[0x0][0x358] ;  /* 0x00006b00ff0477ac */ /* 0x000e620008000a00 */
[C---:B------:R-:W-:Y:S01]  /*00a0*/  SHF.L.U32 R7, R5.reuse, 0x1, RZ ;  /* 0x0000000105077819 */ /* 0x040fe200000006ff */
[----:B0-----:R-:W-:-:S05]  /*00b0*/  IMAD.WIDE R2, R5, 0x4, R2 ;  /* 0x0000000405027825 */ /* 0x001fca00078e0202 */
[----:B-1----:R-:W-:Y:S01]  /*00c0*/  STG.E desc[UR4][R2.64], R7 ;  /* 0x0000000702007986 */ /* 0x002fe2000c101904 */
[----:B------:R-:W-:Y:S05]  /*00d0*/  EXIT ;  /* 0x000000000000794d */ /* 0x000fea0003800000 */
.L_x_0:
[----:B------:R-:W-:-:S00]  /*00e0*/  BRA `(.L_x_0) ;  /* 0xfffffffc00fc7947 */ /* 0x000fc0000383ffff */
[----:B------:R-:W-:-:S00]  /*00f0*/  NOP ;  /* 0x0000000000007918 */ /* 0x000fc00000000000 */
        /* <DEDUP_REMOVED lines=8> */
.L_x_1:


//--------------------- .nv.shared.reserved.0     --------------------------
	.section	.nv.shared.reserved.0,"aw",@nobits
	.weak		__nv_reservedSMEM_offset_0_alias
	.size		__nv_reservedSMEM_offset_0_alias, 0, 64
	.other		__nv_reservedSMEM_offset_0_alias,@"STO_CUDA_RESERVED_SHARED STV_DEFAULT"
__nv_reservedSMEM_offset_0_alias:
	.zero		0
	.zero		64


//--------------------- .nv.constant0._Z12deviceKernelPii --------------------------
	.section	.nv.constant0._Z12deviceKernelPii,"a",@progbits
	.sectionflags	@""
	.align	4
.nv.constant0._Z12deviceKernelPii:
	.zero		908


//--------------------- SYMBOLS --------------------------

	.type		.nv.reservedSmem.offset0,@object
	.size		.nv.reservedSmem.offset0,0x4
